//
// Generated by NVIDIA NVVM Compiler
//
// Compiler Build ID: CL-36424714
// Cuda compilation tools, release 13.0, V13.0.88
// Based on NVVM 20.0.0
//

.version 9.0
.target sm_100
.address_size 64

	// .globl	_Z11stuffKernelP6ulong34dim3S1_

.visible .entry _Z11stuffKernelP6ulong34dim3S1_(
	.param .u64 .ptr .align 1 _Z11stuffKernelP6ulong34dim3S1__param_0,
	.param .align 4 .b8 _Z11stuffKernelP6ulong34dim3S1__param_1[12],
	.param .align 4 .b8 _Z11stuffKernelP6ulong34dim3S1__param_2[12]
)
{
	.reg .pred 	%p<10>;
	.reg .b16 	%rs<7>;
	.reg .b32 	%r<30>;
	.reg .b64 	%rd<10>;
	.reg .b64 	%fd<21>;

	ld.param.u32 	%r13, [_Z11stuffKernelP6ulong34dim3S1__param_1+4];
	ld.param.u32 	%r12, [_Z11stuffKernelP6ulong34dim3S1__param_1];
	ld.param.u64 	%rd4, [_Z11stuffKernelP6ulong34dim3S1__param_0];
	ld.param.u32 	%r3, [_Z11stuffKernelP6ulong34dim3S1__param_2+4];
	ld.param.u32 	%r2, [_Z11stuffKernelP6ulong34dim3S1__param_2];
	setp.eq.s32 	%p1, %r2, 0;
	@%p1 bra 	$L__BB0_10;
	setp.eq.s32 	%p2, %r3, 0;
	mov.u32 	%r4, %tid.x;
	@%p2 bra 	$L__BB0_10;
	mov.u32 	%r16, %tid.y;
	div.u32 	%r17, %r16, %r13;
	shl.b32 	%r18, %r17, 2;
	add.s32 	%r19, %r18, -2;
	cvt.rn.f64.u32 	%fd1, %r19;
	mul.f64 	%fd2, %fd1, %fd1;
	cvta.to.global.u64 	%rd1, %rd4;
	mul.lo.s32 	%r5, %r2, %r4;
	mul.lo.s32 	%r6, %r3, %r16;
	mov.b32 	%r28, 0;
$L__BB0_3:
	div.u32 	%r21, %r28, %r2;
	add.s32 	%r22, %r21, %r4;
	div.u32 	%r23, %r22, %r12;
	shl.b32 	%r24, %r23, 2;
	add.s32 	%r25, %r24, -2;
	cvt.rn.f64.u32 	%fd3, %r25;
	mul.f64 	%fd4, %fd3, %fd3;
	add.f64 	%fd5, %fd4, %fd2;
	add.s32 	%r8, %r28, %r5;
	mov.b32 	%r29, 0;
$L__BB0_4:
	setp.geu.f64 	%p3, %fd5, 0d4010000000000000;
	mov.b64 	%rd9, 255;
	@%p3 bra 	$L__BB0_8;
	mov.b16 	%rs6, 0;
	mov.f64 	%fd17, %fd2;
	mov.f64 	%fd18, %fd4;
	mov.f64 	%fd19, %fd1;
	mov.f64 	%fd20, %fd3;
$L__BB0_6:
	sub.f64 	%fd14, %fd18, %fd17;
	add.f64 	%fd10, %fd14, %fd3;
	add.f64 	%fd15, %fd20, %fd20;
	fma.rn.f64 	%fd19, %fd15, %fd19, %fd1;
	add.s16 	%rs2, %rs6, 1;
	and.b16  	%rs4, %rs6, 255;
	mul.f64 	%fd18, %fd10, %fd10;
	mul.f64 	%fd17, %fd19, %fd19;
	add.f64 	%fd16, %fd18, %fd17;
	setp.lt.f64 	%p4, %fd16, 0d4010000000000000;
	setp.lt.u16 	%p5, %rs4, 99;
	and.pred  	%p6, %p4, %p5;
	mov.f64 	%fd20, %fd10;
	mov.u16 	%rs6, %rs2;
	@%p6 bra 	$L__BB0_6;
	setp.lt.u16 	%p7, %rs4, 99;
	selp.b64 	%rd9, 255, 0, %p7;
$L__BB0_8:
	add.s32 	%r26, %r29, %r6;
	mad.lo.s32 	%r27, %r26, 1080, %r8;
	mul.wide.u32 	%rd6, %r27, 24;
	add.s64 	%rd7, %rd1, %rd6;
	st.global.u64 	[%rd7], %rd9;
	mov.b64 	%rd8, 0;
	st.global.u64 	[%rd7+8], %rd8;
	st.global.u64 	[%rd7+16], %rd8;
	add.s32 	%r29, %r29, 1;
	setp.ne.s32 	%p8, %r29, %r3;
	@%p8 bra 	$L__BB0_4;
	add.s32 	%r28, %r28, 1;
	setp.ne.s32 	%p9, %r28, %r2;
	@%p9 bra 	$L__BB0_3;
$L__BB0_10:
	ret;

}


// ===== COMPILED SASS (sm_100) =====

	.target	sm_100

	.elftype	@"ET_EXEC"


//--------------------- .note.nv.tkinfo           --------------------------
	.section	.note.nv.tkinfo,"",@"SHT_NOTE"
	.sectionflags	@"SHF_NOTE_NV_TKINFO"
	.tkinfo
        /*0018*/ 	.word	0x00000002
        /*0030*/ 	.string	""
        /*0030*/ 	.string	"ptxas"
        /*0030*/ 	.string	"Cuda compilation tools, release 13.0, V13.0.88"
        /*0030*/ 	.string	"Build cuda_13.0.r13.0/compiler.36424714_0"
        /*0030*/ 	.string	"-arch sm_100 -m 64 "



//--------------------- .note.nv.cuinfo           --------------------------
	.section	.note.nv.cuinfo,"",@"SHT_NOTE"
	.sectionflags	@"SHF_NOTE_NV_CUINFO"
        /*0018*/ 	.short	0x0002
        /*001a*/ 	.short	0x0064
        /*001c*/ 	.short	0x0082
	.zero		2


//--------------------- .nv.info                  --------------------------
	.section	.nv.info,"",@"SHT_CUDA_INFO"
	.align	4


	//----- nvinfo : EIATTR_REGCOUNT
	.align		4
        /*0000*/ 	.byte	0x04, 0x2f
        /*0002*/ 	.short	(.L_1 - .L_0)
	.align		4
.L_0:
        /*0004*/ 	.word	index@(_Z11stuffKernelP6ulong34dim3S1_)
        /*0008*/ 	.word	0x0000001a


	//----- nvinfo : EIATTR_FRAME_SIZE
	.align		4
.L_1:
        /*000c*/ 	.byte	0x04, 0x11
        /*000e*/ 	.short	(.L_3 - .L_2)
	.align		4
.L_2:
        /*0010*/ 	.word	index@(_Z11stuffKernelP6ulong34dim3S1_)
        /*0014*/ 	.word	0x00000000


	//----- nvinfo : EIATTR_MIN_STACK_SIZE
	.align		4
.L_3:
        /*0018*/ 	.byte	0x04, 0x12
        /*001a*/ 	.short	(.L_5 - .L_4)
	.align		4
.L_4:
        /*001c*/ 	.word	index@(_Z11stuffKernelP6ulong34dim3S1_)
        /*0020*/ 	.word	0x00000000
.L_5:


//--------------------- .nv.compat                --------------------------
	.section	.nv.compat,"",@"SHT_CUDA_COMPAT_INFO"
	.align	4
        /*0000*/ 	.byte	0x02, 0x09, 0x00, 0x00, 0x02, 0x02, 0x01, 0x00, 0x02, 0x05, 0x05, 0x00, 0x03, 0x07, 0x01, 0x01
        /*0010*/ 	.byte	0x02, 0x03, 0x00, 0x00, 0x02, 0x06, 0x01, 0x00, 0x04, 0x0b, 0x08, 0x00, 0x01, 0x00, 0x00, 0x00
        /*0020*/ 	.byte	0x00, 0x00, 0x00, 0x00


//--------------------- .nv.info._Z11stuffKernelP6ulong34dim3S1_ --------------------------
	.section	.nv.info._Z11stuffKernelP6ulong34dim3S1_,"",@"SHT_CUDA_INFO"
	.sectionflags	@""
	.align	4


	//----- nvinfo : EIATTR_CUDA_API_VERSION
	.align		4
        /*0000*/ 	.byte	0x04, 0x37
        /*0002*/ 	.short	(.L_7 - .L_6)
.L_6:
        /*0004*/ 	.word	0x00000082


	//----- nvinfo : EIATTR_KPARAM_INFO
	.align		4
.L_7:
        /*0008*/ 	.byte	0x04, 0x17
        /*000a*/ 	.short	(.L_9 - .L_8)
.L_8:
        /*000c*/ 	.word	0x00000000
        /*0010*/ 	.short	0x0002
        /*0012*/ 	.short	0x0014
        /*0014*/ 	.byte	0x00, 0xf0, 0x31, 0x00


	//----- nvinfo : EIATTR_KPARAM_INFO
	.align		4
.L_9:
        /*0018*/ 	.byte	0x04, 0x17
        /*001a*/ 	.short	(.L_11 - .L_10)
.L_10:
        /*001c*/ 	.word	0x00000000
        /*0020*/ 	.short	0x0001
        /*0022*/ 	.short	0x0008
        /*0024*/ 	.byte	0x00, 0xf0, 0x31, 0x00


	//----- nvinfo : EIATTR_KPARAM_INFO
	.align		4
.L_11:
        /*0028*/ 	.byte	0x04, 0x17
        /*002a*/ 	.short	(.L_13 - .L_12)
.L_12:
        /*002c*/ 	.word	0x00000000
        /*0030*/ 	.short	0x0000
        /*0032*/ 	.short	0x0000
        /*0034*/ 	.byte	0x00, 0xf5, 0x21, 0x00


	//----- nvinfo : EIATTR_SPARSE_MMA_MASK
	.align		4
.L_13:
        /*0038*/ 	.byte	0x03, 0x50
        /*003a*/ 	.short	0x0000


	//----- nvinfo : EIATTR_MAXREG_COUNT
	.align		4
        /*003c*/ 	.byte	0x03, 0x1b
        /*003e*/ 	.short	0x00ff


	//----- nvinfo : EIATTR_MERCURY_ISA_VERSION
	.align		4
        /*0040*/ 	.byte	0x03, 0x5f
        /*0042*/ 	.short	0x0101


	//----- nvinfo : EIATTR_VRC_CTA_INIT_COUNT
	.align		4
        /*0044*/ 	.byte	0x02, 0x4a
	.zero		1
	.zero		1


	//----- nvinfo : EIATTR_EXIT_INSTR_OFFSETS
	.align		4
        /*0048*/ 	.byte	0x04, 0x1c
        /*004a*/ 	.short	(.L_15 - .L_14)


	//   ....[0]....
.L_14:
        /*004c*/ 	.word	0x00000030


	//   ....[1]....
        /*0050*/ 	.word	0x00000060


	//   ....[2]....
        /*0054*/ 	.word	0x000007c0


	//----- nvinfo : EIATTR_CRS_STACK_SIZE
	.align		4
.L_15:
        /*0058*/ 	.byte	0x04, 0x1e
        /*005a*/ 	.short	(.L_17 - .L_16)
.L_16:
        /*005c*/ 	.word	0x00000000


	//----- nvinfo : EIATTR_CBANK_PARAM_SIZE
	.align		4
.L_17:
        /*0060*/ 	.byte	0x03, 0x19
        /*0062*/ 	.short	0x0020


	//----- nvinfo : EIATTR_PARAM_CBANK
	.align		4
        /*0064*/ 	.byte	0x04, 0x0a
        /*0066*/ 	.short	(.L_19 - .L_18)
	.align		4
.L_18:
        /*0068*/ 	.word	index@(.nv.constant0._Z11stuffKernelP6ulong34dim3S1_)
        /*006c*/ 	.short	0x0380
        /*006e*/ 	.short	0x0020


	//----- nvinfo : EIATTR_SW_WAR
	.align		4
.L_19:
        /*0070*/ 	.byte	0x04, 0x36
        /*0072*/ 	.short	(.L_21 - .L_20)
.L_20:
        /*0074*/ 	.word	0x00000008
.L_21:


//--------------------- .nv.callgraph             --------------------------
	.section	.nv.callgraph,"",@"SHT_CUDA_CALLGRAPH"
	.align	4
	.sectionentsize	8
	.align		4
        /*0000*/ 	.word	0x00000000
	.align		4
        /*0004*/ 	.word	0xffffffff
	.align		4
        /*0008*/ 	.word	0x00000000
	.align		4
        /*000c*/ 	.word	0xfffffffe
	.align		4
        /*0010*/ 	.word	0x00000000
	.align		4
        /*0014*/ 	.word	0xfffffffd
	.align		4
        /*0018*/ 	.word	0x00000000
	.align		4
        /*001c*/ 	.word	0xfffffffc


//--------------------- .text._Z11stuffKernelP6ulong34dim3S1_ --------------------------
	.section	.text._Z11stuffKernelP6ulong34dim3S1_,"ax",@progbits
	.align	128
        .global         _Z11stuffKernelP6ulong34dim3S1_
        .type           _Z11stuffKernelP6ulong34dim3S1_,@function
        .size           _Z11stuffKernelP6ulong34dim3S1_,(.L_x_7 - _Z11stuffKernelP6ulong34dim3S1_)
        .other          _Z11stuffKernelP6ulong34dim3S1_,@"STO_CUDA_ENTRY STV_DEFAULT"
_Z11stuffKernelP6ulong34dim3S1_:
.text._Z11stuffKernelP6ulong34dim3S1_:
[----:B------:R-:W-:Y:S01]  /*0000*/  LDC R1, c[0x0][0x37c] ;  /* 0x0000df00ff017b82 */ /* 0x000fe20000000800 */
[----:B------:R-:W0:Y:S02]  /*0010*/  LDCU UR4, c[0x0][0x394] ;  /* 0x00007280ff0477ac */ /* 0x000e240008000800 */
[----:B0-----:R-:W-:-:S13]  /*0020*/  ISETP.NE.AND P0, PT, RZ, UR4, PT ;  /* 0x00000004ff007c0c */ /* 0x001fda000bf05270 */
[----:B------:R-:W-:Y:S05]  /*0030*/  @!P0 EXIT ;  /* 0x000000000000894d */ /* 0x000fea0003800000 */
[----:B------:R-:W0:Y:S02]  /*0040*/  LDCU UR4, c[0x0][0x398] ;  /* 0x00007300ff0477ac */ /* 0x000e240008000800 */
[----:B0-----:R-:W-:-:S13]  /*0050*/  ISETP.NE.AND P0, PT, RZ, UR4, PT ;  /* 0x00000004ff007c0c */ /* 0x001fda000bf05270 */
[----:B------:R-:W-:Y:S05]  /*0060*/  @!P0 EXIT ;  /* 0x000000000000894d */ /* 0x000fea0003800000 */
[----:B------:R-:W0:Y:S01]  /*0070*/  LDCU UR4, c[0x0][0x38c] ;  /* 0x00007180ff0477ac */ /* 0x000e220008000800 */
[----:B------:R-:W1:Y:S01]  /*0080*/  S2R R0, SR_TID.Y ;  /* 0x0000000000007919 */ /* 0x000e620000002200 */
[----:B------:R-:W2:Y:S01]  /*0090*/  LDCU.64 UR8, c[0x0][0x358] ;  /* 0x00006b00ff0877ac */ /* 0x000ea20008000a00 */
[----:B------:R-:W3:Y:S01]  /*00a0*/  S2R R10, SR_TID.X ;  /* 0x00000000000a7919 */ /* 0x000ee20000002100 */
[----:B0-----:R-:W0:Y:S01]  /*00b0*/  I2F.U32.RP R4, UR4 ;  /* 0x0000000400047d06 */ /* 0x001e220008209000 */
[----:B------:R-:W-:-:S07]  /*00c0*/  ISETP.NE.U32.AND P2, PT, RZ, UR4, PT ;  /* 0x00000004ff007c0c */ /* 0x000fce000bf45070 */
[----:B0-----:R-:W0:Y:S02]  /*00d0*/  MUFU.RCP R4, R4 ;  /* 0x0000000400047308 */ /* 0x001e240000001000 */
[----:B0-----:R-:W-:-:S06]  /*00e0*/  VIADD R2, R4, 0xffffffe ;  /* 0x0ffffffe04027836 */ /* 0x001fcc0000000000 */
[----:B------:R0:W4:Y:S02]  /*00f0*/  F2I.FTZ.U32.TRUNC.NTZ R3, R2 ;  /* 0x0000000200037305 */ /* 0x000124000021f000 */
[----:B0-----:R-:W-:Y:S02]  /*0100*/  HFMA2 R2, -RZ, RZ, 0, 0 ;  /* 0x00000000ff027431 */ /* 0x001fe400000001ff */
[----:B----4-:R-:W-:-:S04]  /*0110*/  IMAD.MOV R5, RZ, RZ, -R3 ;  /* 0x000000ffff057224 */ /* 0x010fc800078e0a03 */
[----:B------:R-:W-:-:S04]  /*0120*/  IMAD R5, R5, UR4, RZ ;  /* 0x0000000405057c24 */ /* 0x000fc8000f8e02ff */
[----:B------:R-:W-:-:S06]  /*0130*/  IMAD.HI.U32 R3, R3, R5, R2 ;  /* 0x0000000503037227 */ /* 0x000fcc00078e0002 */
[----:B-1----:R-:W-:-:S04]  /*0140*/  IMAD.HI.U32 R3, R3, R0, RZ ;  /* 0x0000000003037227 */ /* 0x002fc800078e00ff */
[----:B------:R-:W-:-:S04]  /*0150*/  IMAD.MOV R5, RZ, RZ, -R3 ;  /* 0x000000ffff057224 */ /* 0x000fc800078e0a03 */
[----:B------:R-:W-:-:S05]  /*0160*/  IMAD R4, R5, UR4, R0 ;  /* 0x0000000405047c24 */ /* 0x000fca000f8e0200 */
[----:B------:R-:W-:-:S13]  /*0170*/  ISETP.GE.U32.AND P0, PT, R4, UR4, PT ;  /* 0x0000000404007c0c */ /* 0x000fda000bf06070 */
[----:B------:R-:W-:Y:S01]  /*0180*/  @P0 VIADD R4, R4, -UR4 ;  /* 0x8000000404040c36 */ /* 0x000fe20008000000 */
[----:B------:R-:W-:-:S04]  /*0190*/  @P0 IADD3 R3, PT, PT, R3, 0x1, RZ ;  /* 0x0000000103030810 */ /* 0x000fc80007ffe0ff */
[----:B------:R-:W-:-:S13]  /*01a0*/  ISETP.GE.U32.AND P1, PT, R4, UR4, PT ;  /* 0x0000000404007c0c */ /* 0x000fda000bf26070 */
[----:B------:R-:W-:Y:S01]  /*01b0*/  @P1 VIADD R3, R3, 0x1 ;  /* 0x0000000103031836 */ /* 0x000fe20000000000 */
[----:B------:R-:W-:Y:S01]  /*01c0*/  @!P2 LOP3.LUT R3, RZ, UR4, RZ, 0x33, !PT ;  /* 0x00000004ff03ac12 */ /* 0x000fe2000f8e33ff */
[----:B------:R-:W-:-:S03]  /*01d0*/  UMOV UR4, URZ ;  /* 0x000000ff00047c82 */ /* 0x000fc60008000000 */
[----:B------:R-:W-:-:S06]  /*01e0*/  LEA R3, R3, 0xfffffffe, 0x2 ;  /* 0xfffffffe03037811 */ /* 0x000fcc00078e10ff */
[----:B------:R-:W0:Y:S02]  /*01f0*/  I2F.F64.U32 R2, R3 ;  /* 0x0000000300027312 */ /* 0x000e240000201800 */
[----:B0-23--:R-:W-:-:S11]  /*0200*/  DMUL R4, R2, R2 ;  /* 0x0000000202047228 */ /* 0x00dfd60000000000 */
.L_x_5:
[----:B0-----:R-:W0:Y:S01]  /*0210*/  LDC R13, c[0x0][0x394] ;  /* 0x0000e500ff0d7b82 */ /* 0x001e220000000800 */
[----:B------:R-:W1:Y:S02]  /*0220*/  LDCU UR5, c[0x0][0x388] ;  /* 0x00007100ff0577ac */ /* 0x000e640008000800 */
[----:B-1----:R-:W1:Y:S01]  /*0230*/  I2F.U32.RP R11, UR5 ;  /* 0x00000005000b7d06 */ /* 0x002e620008209000 */
[----:B0-----:R-:W-:-:S07]  /*0240*/  ISETP.NE.U32.AND P2, PT, R13, RZ, PT ;  /* 0x000000ff0d00720c */ /* 0x001fce0003f45070 */
[----:B------:R-:W0:Y:S08]  /*0250*/  I2F.U32.RP R8, R13 ;  /* 0x0000000d00087306 */ /* 0x000e300000209000 */
[----:B-1----:R-:W-:Y:S08]  /*0260*/  MUFU.RCP R11, R11 ;  /* 0x0000000b000b7308 */ /* 0x002ff00000001000 */
[----:B0-----:R-:W0:Y:S02]  /*0270*/  MUFU.RCP R8, R8 ;  /* 0x0000000800087308 */ /* 0x001e240000001000 */
[----:B0-----:R-:W-:-:S06]  /*0280*/  VIADD R6, R8, 0xffffffe ;  /* 0x0ffffffe08067836 */ /* 0x001fcc0000000000 */
[----:B------:R0:W1:Y:S02]  /*0290*/  F2I.FTZ.U32.TRUNC.NTZ R7, R6 ;  /* 0x0000000600077305 */ /* 0x000064000021f000 */
[----:B0-----:R-:W-:Y:S01]  /*02a0*/  IMAD.MOV.U32 R6, RZ, RZ, RZ ;  /* 0x000000ffff067224 */ /* 0x001fe200078e00ff */
[----:B-1----:R-:W-:-:S05]  /*02b0*/  IADD3 R12, PT, PT, RZ, -R7, RZ ;  /* 0x80000007ff0c7210 */ /* 0x002fca0007ffe0ff */
[----:B------:R-:W-:-:S04]  /*02c0*/  IMAD R9, R12, R13, RZ ;  /* 0x0000000d0c097224 */ /* 0x000fc800078e02ff */
[----:B------:R-:W-:-:S06]  /*02d0*/  IMAD.HI.U32 R7, R7, R9, R6 ;  /* 0x0000000907077227 */ /* 0x000fcc00078e0006 */
[----:B------:R-:W-:Y:S01]  /*02e0*/  IMAD.HI.U32 R9, R7, UR4, RZ ;  /* 0x0000000407097c27 */ /* 0x000fe2000f8e00ff */
[----:B------:R-:W-:-:S03]  /*02f0*/  IADD3 R7, PT, PT, R11, 0xffffffe, RZ ;  /* 0x0ffffffe0b077810 */ /* 0x000fc60007ffe0ff */
[----:B------:R-:W-:-:S03]  /*0300*/  IMAD.MOV R8, RZ, RZ, -R9 ;  /* 0x000000ffff087224 */ /* 0x000fc600078e0a09 */
[----:B------:R-:W0:Y:S01]  /*0310*/  F2I.FTZ.U32.TRUNC.NTZ R7, R7 ;  /* 0x0000000700077305 */ /* 0x000e22000021f000 */
[----:B------:R-:W-:-:S05]  /*0320*/  IMAD R6, R13, R8, UR4 ;  /* 0x000000040d067e24 */ /* 0x000fca000f8e0208 */
[----:B------:R-:W-:Y:S02]  /*0330*/  ISETP.GE.U32.AND P0, PT, R6, R13, PT ;  /* 0x0000000d0600720c */ /* 0x000fe40003f06070 */
[----:B0-----:R-:W-:-:S11]  /*0340*/  IADD3 R11, PT, PT, RZ, -R7, RZ ;  /* 0x80000007ff0b7210 */ /* 0x001fd60007ffe0ff */
[----:B------:R-:W-:Y:S02]  /*0350*/  @P0 IMAD.IADD R6, R6, 0x1, -R13 ;  /* 0x0000000106060824 */ /* 0x000fe400078e0a0d */
[----:B------:R-:W-:Y:S02]  /*0360*/  @P0 VIADD R9, R9, 0x1 ;  /* 0x0000000109090836 */ /* 0x000fe40000000000 */
[----:B------:R-:W-:Y:S01]  /*0370*/  IMAD R11, R11, UR5, RZ ;  /* 0x000000050b0b7c24 */ /* 0x000fe2000f8e02ff */
[----:B------:R-:W-:Y:S01]  /*0380*/  ISETP.GE.U32.AND P1, PT, R6, R13, PT ;  /* 0x0000000d0600720c */ /* 0x000fe20003f26070 */
[----:B------:R-:W-:-:S04]  /*0390*/  IMAD.MOV.U32 R6, RZ, RZ, RZ ;  /* 0x000000ffff067224 */ /* 0x000fc800078e00ff */
[----:B------:R-:W-:-:S04]  /*03a0*/  IMAD.HI.U32 R6, R7, R11, R6 ;  /* 0x0000000b07067227 */ /* 0x000fc800078e0006 */
[----:B------:R-:W-:Y:S01]  /*03b0*/  IMAD R11, R10, R13, UR4 ;  /* 0x000000040a0b7e24 */ /* 0x000fe2000f8e020d */
[----:B------:R-:W-:-:S03]  /*03c0*/  UIADD3 UR4, UPT, UPT, UR4, 0x1, URZ ;  /* 0x0000000104047890 */ /* 0x000fc6000fffe0ff */
[----:B------:R-:W-:Y:S02]  /*03d0*/  @P1 IADD3 R9, PT, PT, R9, 0x1, RZ ;  /* 0x0000000109091810 */ /* 0x000fe40007ffe0ff */
[----:B------:R-:W-:Y:S02]  /*03e0*/  @!P2 LOP3.LUT R9, RZ, R13, RZ, 0x33, !PT ;  /* 0x0000000dff09a212 */ /* 0x000fe400078e33ff */
[----:B------:R-:W-:Y:S02]  /*03f0*/  ISETP.NE.U32.AND P2, PT, RZ, UR5, PT ;  /* 0x00000005ff007c0c */ /* 0x000fe4000bf45070 */
[----:B------:R-:W-:-:S05]  /*0400*/  IADD3 R9, PT, PT, R9, R10, RZ ;  /* 0x0000000a09097210 */ /* 0x000fca0007ffe0ff */
[----:B------:R-:W-:-:S04]  /*0410*/  IMAD.HI.U32 R6, R6, R9, RZ ;  /* 0x0000000906067227 */ /* 0x000fc800078e00ff */
[----:B------:R-:W-:-:S04]  /*0420*/  IMAD.MOV R8, RZ, RZ, -R6 ;  /* 0x000000ffff087224 */ /* 0x000fc800078e0a06 */
[----:B------:R-:W-:-:S05]  /*0430*/  IMAD R9, R8, UR5, R9 ;  /* 0x0000000508097c24 */ /* 0x000fca000f8e0209 */
[----:B------:R-:W-:-:S13]  /*0440*/  ISETP.GE.U32.AND P0, PT, R9, UR5, PT ;  /* 0x0000000509007c0c */ /* 0x000fda000bf06070 */
[----:B------:R-:W-:Y:S01]  /*0450*/  @P0 IADD3 R9, PT, PT, R9, -UR5, RZ ;  /* 0x8000000509090c10 */ /* 0x000fe2000fffe0ff */
[----:B------:R-:W-:-:S03]  /*0460*/  @P0 VIADD R6, R6, 0x1 ;  /* 0x0000000106060836 */ /* 0x000fc60000000000 */
[----:B------:R-:W-:-:S13]  /*0470*/  ISETP.GE.U32.AND P1, PT, R9, UR5, PT ;  /* 0x0000000509007c0c */ /* 0x000fda000bf26070 */
[----:B------:R-:W-:Y:S02]  /*0480*/  @P1 IADD3 R6, PT, PT, R6, 0x1, RZ ;  /* 0x0000000106061810 */ /* 0x000fe40007ffe0ff */
[----:B------:R-:W-:Y:S01]  /*0490*/  @!P2 LOP3.LUT R6, RZ, UR5, RZ, 0x33, !PT ;  /* 0x00000005ff06ac12 */ /* 0x000fe2000f8e33ff */
[----:B------:R-:W-:Y:S01]  /*04a0*/  UMOV UR5, URZ ;  /* 0x000000ff00057c82 */ /* 0x000fe20008000000 */
[----:B------:R-:W-:Y:S02]  /*04b0*/  ISETP.NE.AND P1, PT, R13, UR4, PT ;  /* 0x000000040d007c0c */ /* 0x000fe4000bf25270 */
[----:B------:R-:W-:-:S06]  /*04c0*/  LEA R6, R6, 0xfffffffe, 0x2 ;  /* 0xfffffffe06067811 */ /* 0x000fcc00078e10ff */
[----:B------:R-:W0:Y:S02]  /*04d0*/  I2F.F64.U32 R6, R6 ;  /* 0x0000000600067312 */ /* 0x000e240000201800 */
[----:B0-----:R-:W-:-:S08]  /*04e0*/  DMUL R8, R6, R6 ;  /* 0x0000000606087228 */ /* 0x001fd00000000000 */
[----:B------:R-:W-:-:S08]  /*04f0*/  DADD R14, R4, R8 ;  /* 0x00000000040e7229 */ /* 0x000fd00000000008 */
[----:B------:R-:W-:-:S14]  /*0500*/  DSETP.GEU.AND P0, PT, R14, 4, PT ;  /* 0x401000000e00742a */ /* 0x000fdc0003f0e000 */
.L_x_4:
[----:B------:R-:W-:Y:S01]  /*0510*/  UMOV UR6, URZ ;  /* 0x000000ff00067c82 */ /* 0x000fe20008000000 */
[----:B------:R-:W-:Y:S01]  /*0520*/  BSSY.RECONVERGENT B0, `(.L_x_0) ;  /* 0x000001b000007945 */ /* 0x000fe20003800200 */
[----:B------:R-:W-:-:S03]  /*0530*/  IMAD.MOV.U32 R19, RZ, RZ, 0xff ;  /* 0x000000ffff137424 */ /* 0x000fc600078e00ff */
[----:B0-----:R-:W-:Y:S05]  /*0540*/  @P0 BRA `(.L_x_1) ;  /* 0x0000000000600947 */ /* 0x001fea0003800000 */
[----:B------:R-:W-:Y:S01]  /*0550*/  BSSY.RECONVERGENT B1, `(.L_x_2) ;  /* 0x0000016000017945 */ /* 0x000fe20003800200 */
[----:B------:R-:W-:Y:S01]  /*0560*/  PRMT R20, RZ, 0x7610, R20 ;  /* 0x00007610ff147816 */ /* 0x000fe20000000014 */
[----:B------:R-:W-:Y:S01]  /*0570*/  IMAD.MOV.U32 R17, RZ, RZ, R5 ;  /* 0x000000ffff117224 */ /* 0x000fe200078e0005 */
[----:B------:R-:W-:Y:S01]  /*0580*/  MOV R16, R4 ;  /* 0x0000000400107202 */ /* 0x000fe20000000f00 */
[----:B------:R-:W-:Y:S01]  /*0590*/  IMAD.MOV.U32 R19, RZ, RZ, R9 ;  /* 0x000000ffff137224 */ /* 0x000fe200078e0009 */
[----:B------:R-:W-:Y:S01]  /*05a0*/  MOV R18, R8 ;  /* 0x0000000800127202 */ /* 0x000fe20000000f00 */
[----:B------:R-:W-:Y:S01]  /*05b0*/  IMAD.MOV.U32 R13, RZ, RZ, R3 ;  /* 0x000000ffff0d7224 */ /* 0x000fe200078e0003 */
[----:B------:R-:W-:Y:S01]  /*05c0*/  MOV R12, R2 ;  /* 0x00000002000c7202 */ /* 0x000fe20000000f00 */
[----:B------:R-:W-:Y:S01]  /*05d0*/  IMAD.MOV.U32 R15, RZ, RZ, R7 ;  /* 0x000000ffff0f7224 */ /* 0x000fe200078e0007 */
[----:B------:R-:W-:-:S07]  /*05e0*/  MOV R14, R6 ;  /* 0x00000006000e7202 */ /* 0x000fce0000000f00 */
.L_x_3:
[----:B------:R-:W-:Y:S01]  /*05f0*/  DADD R16, R18, -R16 ;  /* 0x0000000012107229 */ /* 0x000fe20000000810 */
[C---:B------:R-:W-:Y:S01]  /*0600*/  LOP3.LUT R21, R20.reuse, 0xff, RZ, 0xc0, !PT ;  /* 0x000000ff14157812 */ /* 0x040fe200078ec0ff */
[----:B------:R-:W-:Y:S01]  /*0610*/  DADD R18, R14, R14 ;  /* 0x000000000e127229 */ /* 0x000fe2000000000e */
[----:B------:R-:W-:Y:S02]  /*0620*/  IADD3 R20, PT, PT, R20, 0x1, RZ ;  /* 0x0000000114147810 */ /* 0x000fe40007ffe0ff */
[----:B------:R-:W-:-:S03]  /*0630*/  ISETP.GE.U32.AND P2, PT, R21, 0x63, PT ;  /* 0x000000631500780c */ /* 0x000fc60003f46070 */
[----:B------:R-:W-:Y:S02]  /*0640*/  DADD R14, R6, R16 ;  /* 0x00000000060e7229 */ /* 0x000fe40000000010 */
[----:B------:R-:W-:-:S06]  /*0650*/  DFMA R12, R18, R12, R2 ;  /* 0x0000000c120c722b */ /* 0x000fcc0000000002 */
[----:B------:R-:W-:Y:S02]  /*0660*/  DMUL R18, R14, R14 ;  /* 0x0000000e0e127228 */ /* 0x000fe40000000000 */
[----:B------:R-:W-:-:S08]  /*0670*/  DMUL R16, R12, R12 ;  /* 0x0000000c0c107228 */ /* 0x000fd00000000000 */
[----:B------:R-:W-:-:S08]  /*0680*/  DADD R22, R18, R16 ;  /* 0x0000000012167229 */ /* 0x000fd00000000010 */
[----:B------:R-:W-:-:S14]  /*0690*/  DSETP.LT.AND P3, PT, R22, 4, PT ;  /* 0x401000001600742a */ /* 0x000fdc0003f61000 */
[----:B------:R-:W-:Y:S05]  /*06a0*/  @!P2 BRA P3, `(.L_x_3) ;  /* 0xfffffffc00d0a947 */ /* 0x000fea000183ffff */
[----:B------:R-:W-:Y:S05]  /*06b0*/  BSYNC.RECONVERGENT B1 ;  /* 0x0000000000017941 */ /* 0x000fea0003800200 */
.L_x_2:
[----:B------:R-:W-:-:S07]  /*06c0*/  SEL R19, RZ, 0xff, P2 ;  /* 0x000000ffff137807 */ /* 0x000fce0001000000 */
.L_x_1:
[----:B------:R-:W-:Y:S05]  /*06d0*/  BSYNC.RECONVERGENT B0 ;  /* 0x0000000000007941 */ /* 0x000fea0003800200 */
.L_x_0:
[----:B------:R-:W0:Y:S01]  /*06e0*/  LDC R21, c[0x0][0x398] ;  /* 0x0000e600ff157b82 */ /* 0x000e220000000800 */
[----:B------:R-:W-:-:S07]  /*06f0*/  IMAD.U32 R15, RZ, RZ, UR6 ;  /* 0x00000006ff0f7e24 */ /* 0x000fce000f8e00ff */
[----:B------:R-:W1:Y:S01]  /*0700*/  LDC.64 R12, c[0x0][0x380] ;  /* 0x0000e000ff0c7b82 */ /* 0x000e620000000a00 */
[----:B0-----:R-:W-:Y:S01]  /*0710*/  IMAD R14, R0, R21, UR5 ;  /* 0x00000005000e7e24 */ /* 0x001fe2000f8e0215 */
[----:B------:R-:W-:-:S03]  /*0720*/  UIADD3 UR5, UPT, UPT, UR5, 0x1, URZ ;  /* 0x0000000105057890 */ /* 0x000fc6000fffe0ff */
[----:B------:R-:W-:Y:S01]  /*0730*/  IMAD R17, R14, 0x438, R11 ;  /* 0x000004380e117824 */ /* 0x000fe200078e020b */
[----:B------:R-:W-:Y:S02]  /*0740*/  MOV R14, R19 ;  /* 0x00000013000e7202 */ /* 0x000fe40000000f00 */
[----:B------:R-:W-:Y:S01]  /*0750*/  ISETP.NE.AND P2, PT, R21, UR5, PT ;  /* 0x0000000515007c0c */ /* 0x000fe2000bf45270 */
[----:B-1----:R-:W-:-:S05]  /*0760*/  IMAD.WIDE.U32 R12, R17, 0x18, R12 ;  /* 0x00000018110c7825 */ /* 0x002fca00078e000c */
[----:B------:R0:W-:Y:S04]  /*0770*/  STG.E.64 desc[UR8][R12.64], R14 ;  /* 0x0000000e0c007986 */ /* 0x0001e8000c101b08 */
[----:B------:R0:W-:Y:S04]  /*0780*/  STG.E.64 desc[UR8][R12.64+0x8], RZ ;  /* 0x000008ff0c007986 */ /* 0x0001e8000c101b08 */
[----:B------:R0:W-:Y:S01]  /*0790*/  STG.E.64 desc[UR8][R12.64+0x10], RZ ;  /* 0x000010ff0c007986 */ /* 0x0001e2000c101b08 */
[----:B------:R-:W-:Y:S05]  /*07a0*/  @P2 BRA `(.L_x_4) ;  /* 0xfffffffc00582947 */ /* 0x000fea000383ffff */
[----:B------:R-:W-:Y:S05]  /*07b0*/  @P1 BRA `(.L_x_5) ;  /* 0xfffffff800941947 */ /* 0x000fea000383ffff */
[----:B------:R-:W-:Y:S05]  /*07c0*/  EXIT ;  /* 0x000000000000794d */ /* 0x000fea0003800000 */
.L_x_6:
[----:B------:R-:W-:-:S00]  /*07d0*/  BRA `(.L_x_6) ;  /* 0xfffffffc00fc7947 */ /* 0x000fc0000383ffff */
[----:B------:R-:W-:-:S00]  /*07e0*/  NOP ;  /* 0x0000000000007918 */ /* 0x000fc00000000000 */
        /* <DEDUP_REMOVED lines=9> */
.L_x_7:


//--------------------- .nv.shared.reserved.0     --------------------------
	.section	.nv.shared.reserved.0,"aw",@nobits
	.weak		__nv_reservedSMEM_offset_0_alias
	.size		__nv_reservedSMEM_offset_0_alias, 0, 64
	.other		__nv_reservedSMEM_offset_0_alias,@"STO_CUDA_RESERVED_SHARED STV_DEFAULT"
__nv_reservedSMEM_offset_0_alias:
	.zero		0
	.zero		64


//--------------------- .nv.constant0._Z11stuffKernelP6ulong34dim3S1_ --------------------------
	.section	.nv.constant0._Z11stuffKernelP6ulong34dim3S1_,"a",@progbits
	.sectionflags	@""
	.align	4
.nv.constant0._Z11stuffKernelP6ulong34dim3S1_:
	.zero		928


//--------------------- SYMBOLS --------------------------

	.type		.nv.reservedSmem.offset0,@object
	.size		.nv.reservedSmem.offset0,0x4
